//
// Generated by NVIDIA NVVM Compiler
//
// Compiler Build ID: CL-36424714
// Cuda compilation tools, release 13.0, V13.0.88
// Based on NVVM 20.0.0
//

.version 9.0
.target sm_100
.address_size 64

	// .globl	_Z19advectTextureKernelyPfii

.visible .entry _Z19advectTextureKernelyPfii(
	.param .u64 _Z19advectTextureKernelyPfii_param_0,
	.param .u64 .ptr .align 1 _Z19advectTextureKernelyPfii_param_1,
	.param .u32 _Z19advectTextureKernelyPfii_param_2,
	.param .u32 _Z19advectTextureKernelyPfii_param_3
)
{
	.reg .pred 	%p<4>;
	.reg .b32 	%r<14>;
	.reg .b32 	%f<10>;
	.reg .b64 	%rd<6>;

	ld.param.u64 	%rd1, [_Z19advectTextureKernelyPfii_param_0];
	ld.param.u64 	%rd2, [_Z19advectTextureKernelyPfii_param_1];
	ld.param.u32 	%r3, [_Z19advectTextureKernelyPfii_param_2];
	ld.param.u32 	%r4, [_Z19advectTextureKernelyPfii_param_3];
	mov.u32 	%r6, %ctaid.x;
	mov.u32 	%r7, %ntid.x;
	mov.u32 	%r8, %tid.x;
	mad.lo.s32 	%r1, %r6, %r7, %r8;
	mov.u32 	%r9, %ctaid.y;
	mov.u32 	%r10, %ntid.y;
	mov.u32 	%r11, %tid.y;
	mad.lo.s32 	%r12, %r9, %r10, %r11;
	setp.ge.s32 	%p1, %r1, %r3;
	setp.ge.s32 	%p2, %r12, %r4;
	or.pred  	%p3, %p1, %p2;
	@%p3 bra 	$L__BB0_2;
	cvta.to.global.u64 	%rd3, %rd2;
	cvt.rn.f32.s32 	%f1, %r1;
	add.f32 	%f2, %f1, 0f3F000000;
	cvt.rn.f32.u32 	%f3, %r12;
	add.f32 	%f4, %f3, 0f3F000000;
	tex.2d.v4.f32.f32 	{%f5, %f6, %f7, %f8}, [%rd1, {%f2, %f4}];
	add.f32 	%f9, %f5, 0f3A83126F;
	mad.lo.s32 	%r13, %r3, %r12, %r1;
	mul.wide.s32 	%rd4, %r13, 4;
	add.s64 	%rd5, %rd3, %rd4;
	st.global.f32 	[%rd5], %f9;
$L__BB0_2:
	ret;

}
	// .globl	_Z19advectSurfaceKernelyii
.visible .entry _Z19advectSurfaceKernelyii(
	.param .u64 _Z19advectSurfaceKernelyii_param_0,
	.param .u32 _Z19advectSurfaceKernelyii_param_1,
	.param .u32 _Z19advectSurfaceKernelyii_param_2
)
{
	.reg .pred 	%p<4>;
	.reg .b32 	%r<16>;
	.reg .b32 	%f<3>;
	.reg .b64 	%rd<2>;

	ld.param.u64 	%rd1, [_Z19advectSurfaceKernelyii_param_0];
	ld.param.u32 	%r3, [_Z19advectSurfaceKernelyii_param_1];
	ld.param.u32 	%r4, [_Z19advectSurfaceKernelyii_param_2];
	mov.u32 	%r6, %ctaid.x;
	mov.u32 	%r7, %ntid.x;
	mov.u32 	%r8, %tid.x;
	mad.lo.s32 	%r1, %r6, %r7, %r8;
	mov.u32 	%r9, %ctaid.y;
	mov.u32 	%r10, %ntid.y;
	mov.u32 	%r11, %tid.y;
	mad.lo.s32 	%r12, %r9, %r10, %r11;
	setp.ge.s32 	%p1, %r1, %r3;
	setp.ge.s32 	%p2, %r12, %r4;
	or.pred  	%p3, %p1, %p2;
	@%p3 bra 	$L__BB1_2;
	shl.b32 	%r13, %r1, 2;
	suld.b.2d.b32.trap {%r14}, [%rd1, {%r13, %r12}];
	mov.b32 	%f1, %r14;
	add.f32 	%f2, %f1, 0f3A83126F;
	mov.b32 	%r15, %f2;
	sust.b.2d.b32.trap 	[%rd1, {%r13, %r12}], {%r15};
$L__BB1_2:
	ret;

}


// ===== COMPILED SASS (sm_100) =====

	.target	sm_100

	.elftype	@"ET_EXEC"


//--------------------- .note.nv.tkinfo           --------------------------
	.section	.note.nv.tkinfo,"",@"SHT_NOTE"
	.sectionflags	@"SHF_NOTE_NV_TKINFO"
	.tkinfo
        /*0018*/ 	.word	0x00000002
        /*0030*/ 	.string	""
        /*0030*/ 	.string	"ptxas"
        /*0030*/ 	.string	"Cuda compilation tools, release 13.0, V13.0.88"
        /*0030*/ 	.string	"Build cuda_13.0.r13.0/compiler.36424714_0"
        /*0030*/ 	.string	"-arch sm_100 -m 64 "



//--------------------- .note.nv.cuinfo           --------------------------
	.section	.note.nv.cuinfo,"",@"SHT_NOTE"
	.sectionflags	@"SHF_NOTE_NV_CUINFO"
        /*0018*/ 	.short	0x0002
        /*001a*/ 	.short	0x0064
        /*001c*/ 	.short	0x0082
	.zero		2


//--------------------- .nv.info                  --------------------------
	.section	.nv.info,"",@"SHT_CUDA_INFO"
	.align	4


	//----- nvinfo : EIATTR_REGCOUNT
	.align		4
        /*0000*/ 	.byte	0x04, 0x2f
        /*0002*/ 	.short	(.L_1 - .L_0)
	.align		4
.L_0:
        /*0004*/ 	.word	index@(_Z19advectTextureKernelyPfii)
        /*0008*/ 	.word	0x0000000a


	//----- nvinfo : EIATTR_FRAME_SIZE
	.align		4
.L_1:
        /*000c*/ 	.byte	0x04, 0x11
        /*000e*/ 	.short	(.L_3 - .L_2)
	.align		4
.L_2:
        /*0010*/ 	.word	index@(_Z19advectTextureKernelyPfii)
        /*0014*/ 	.word	0x00000000


	//----- nvinfo : EIATTR_REGCOUNT
	.align		4
.L_3:
        /*0018*/ 	.byte	0x04, 0x2f
        /*001a*/ 	.short	(.L_5 - .L_4)
	.align		4
.L_4:
        /*001c*/ 	.word	index@(_Z19advectSurfaceKernelyii)
        /*0020*/ 	.word	0x00000008


	//----- nvinfo : EIATTR_FRAME_SIZE
	.align		4
.L_5:
        /*0024*/ 	.byte	0x04, 0x11
        /*0026*/ 	.short	(.L_7 - .L_6)
	.align		4
.L_6:
        /*0028*/ 	.word	index@(_Z19advectSurfaceKernelyii)
        /*002c*/ 	.word	0x00000000


	//----- nvinfo : EIATTR_MIN_STACK_SIZE
	.align		4
.L_7:
        /*0030*/ 	.byte	0x04, 0x12
        /*0032*/ 	.short	(.L_9 - .L_8)
	.align		4
.L_8:
        /*0034*/ 	.word	index@(_Z19advectSurfaceKernelyii)
        /*0038*/ 	.word	0x00000000


	//----- nvinfo : EIATTR_MIN_STACK_SIZE
	.align		4
.L_9:
        /*003c*/ 	.byte	0x04, 0x12
        /*003e*/ 	.short	(.L_11 - .L_10)
	.align		4
.L_10:
        /*0040*/ 	.word	index@(_Z19advectTextureKernelyPfii)
        /*0044*/ 	.word	0x00000000
.L_11:


//--------------------- .nv.compat                --------------------------
	.section	.nv.compat,"",@"SHT_CUDA_COMPAT_INFO"
	.align	4
        /*0000*/ 	.byte	0x02, 0x09, 0x00, 0x00, 0x02, 0x02, 0x02, 0x00, 0x02, 0x05, 0x05, 0x00, 0x03, 0x07, 0x01, 0x01
        /*0010*/ 	.byte	0x02, 0x03, 0x00, 0x00, 0x02, 0x06, 0x01, 0x00, 0x04, 0x0b, 0x08, 0x00, 0x09, 0x00, 0x00, 0x00
        /*0020*/ 	.byte	0x00, 0x00, 0x00, 0x00


//--------------------- .nv.info._Z19advectSurfaceKernelyii --------------------------
	.section	.nv.info._Z19advectSurfaceKernelyii,"",@"SHT_CUDA_INFO"
	.sectionflags	@""
	.align	4


	//----- nvinfo : EIATTR_CUDA_API_VERSION
	.align		4
        /*0000*/ 	.byte	0x04, 0x37
        /*0002*/ 	.short	(.L_13 - .L_12)
.L_12:
        /*0004*/ 	.word	0x00000082


	//----- nvinfo : EIATTR_KPARAM_INFO
	.align		4
.L_13:
        /*0008*/ 	.byte	0x04, 0x17
        /*000a*/ 	.short	(.L_15 - .L_14)
.L_14:
        /*000c*/ 	.word	0x00000000
        /*0010*/ 	.short	0x0002
        /*0012*/ 	.short	0x000c
        /*0014*/ 	.byte	0x00, 0xf0, 0x11, 0x00


	//----- nvinfo : EIATTR_KPARAM_INFO
	.align		4
.L_15:
        /*0018*/ 	.byte	0x04, 0x17
        /*001a*/ 	.short	(.L_17 - .L_16)
.L_16:
        /*001c*/ 	.word	0x00000000
        /*0020*/ 	.short	0x0001
        /*0022*/ 	.short	0x0008
        /*0024*/ 	.byte	0x00, 0xf0, 0x11, 0x00


	//----- nvinfo : EIATTR_KPARAM_INFO
	.align		4
.L_17:
        /*0028*/ 	.byte	0x04, 0x17
        /*002a*/ 	.short	(.L_19 - .L_18)
.L_18:
        /*002c*/ 	.word	0x00000000
        /*0030*/ 	.short	0x0000
        /*0032*/ 	.short	0x0000
        /*0034*/ 	.byte	0x00, 0xf0, 0x21, 0x00


	//----- nvinfo : EIATTR_SPARSE_MMA_MASK
	.align		4
.L_19:
        /*0038*/ 	.byte	0x03, 0x50
        /*003a*/ 	.short	0x0000


	//----- nvinfo : EIATTR_MAXREG_COUNT
	.align		4
        /*003c*/ 	.byte	0x03, 0x1b
        /*003e*/ 	.short	0x00ff


	//----- nvinfo : EIATTR_MERCURY_ISA_VERSION
	.align		4
        /*0040*/ 	.byte	0x03, 0x5f
        /*0042*/ 	.short	0x0101


	//----- nvinfo : EIATTR_VRC_CTA_INIT_COUNT
	.align		4
        /*0044*/ 	.byte	0x02, 0x4a
	.zero		1
	.zero		1


	//----- nvinfo : EIATTR_EXIT_INSTR_OFFSETS
	.align		4
        /*0048*/ 	.byte	0x04, 0x1c
        /*004a*/ 	.short	(.L_21 - .L_20)


	//   ....[0]....
.L_20:
        /*004c*/ 	.word	0x000000c0


	//   ....[1]....
        /*0050*/ 	.word	0x00000120


	//----- nvinfo : EIATTR_CBANK_PARAM_SIZE
	.align		4
.L_21:
        /*0054*/ 	.byte	0x03, 0x19
        /*0056*/ 	.short	0x0010


	//----- nvinfo : EIATTR_PARAM_CBANK
	.align		4
        /*0058*/ 	.byte	0x04, 0x0a
        /*005a*/ 	.short	(.L_23 - .L_22)
	.align		4
.L_22:
        /*005c*/ 	.word	index@(.nv.constant0._Z19advectSurfaceKernelyii)
        /*0060*/ 	.short	0x0380
        /*0062*/ 	.short	0x0010


	//----- nvinfo : EIATTR_SW_WAR
	.align		4
.L_23:
        /*0064*/ 	.byte	0x04, 0x36
        /*0066*/ 	.short	(.L_25 - .L_24)
.L_24:
        /*0068*/ 	.word	0x00000008
.L_25:


//--------------------- .nv.info._Z19advectTextureKernelyPfii --------------------------
	.section	.nv.info._Z19advectTextureKernelyPfii,"",@"SHT_CUDA_INFO"
	.sectionflags	@""
	.align	4


	//----- nvinfo : EIATTR_CUDA_API_VERSION
	.align		4
        /*0000*/ 	.byte	0x04, 0x37
        /*0002*/ 	.short	(.L_27 - .L_26)
.L_26:
        /*0004*/ 	.word	0x00000082


	//----- nvinfo : EIATTR_KPARAM_INFO
	.align		4
.L_27:
        /*0008*/ 	.byte	0x04, 0x17
        /*000a*/ 	.short	(.L_29 - .L_28)
.L_28:
        /*000c*/ 	.word	0x00000000
        /*0010*/ 	.short	0x0003
        /*0012*/ 	.short	0x0014
        /*0014*/ 	.byte	0x00, 0xf0, 0x11, 0x00


	//----- nvinfo : EIATTR_KPARAM_INFO
	.align		4
.L_29:
        /*0018*/ 	.byte	0x04, 0x17
        /*001a*/ 	.short	(.L_31 - .L_30)
.L_30:
        /*001c*/ 	.word	0x00000000
        /*0020*/ 	.short	0x0002
        /*0022*/ 	.short	0x0010
        /*0024*/ 	.byte	0x00, 0xf0, 0x11, 0x00


	//----- nvinfo : EIATTR_KPARAM_INFO
	.align		4
.L_31:
        /*0028*/ 	.byte	0x04, 0x17
        /*002a*/ 	.short	(.L_33 - .L_32)
.L_32:
        /*002c*/ 	.word	0x00000000
        /*0030*/ 	.short	0x0001
        /*0032*/ 	.short	0x0008
        /*0034*/ 	.byte	0x00, 0xf5, 0x21, 0x00


	//----- nvinfo : EIATTR_KPARAM_INFO
	.align		4
.L_33:
        /*0038*/ 	.byte	0x04, 0x17
        /*003a*/ 	.short	(.L_35 - .L_34)
.L_34:
        /*003c*/ 	.word	0x00000000
        /*0040*/ 	.short	0x0000
        /*0042*/ 	.short	0x0000
        /*0044*/ 	.byte	0x00, 0xf0, 0x21, 0x00


	//----- nvinfo : EIATTR_SPARSE_MMA_MASK
	.align		4
.L_35:
        /*0048*/ 	.byte	0x03, 0x50
        /*004a*/ 	.short	0x0000


	//----- nvinfo : EIATTR_MAXREG_COUNT
	.align		4
        /*004c*/ 	.byte	0x03, 0x1b
        /*004e*/ 	.short	0x00ff


	//----- nvinfo : EIATTR_MERCURY_ISA_VERSION
	.align		4
        /*0050*/ 	.byte	0x03, 0x5f
        /*0052*/ 	.short	0x0101


	//----- nvinfo : EIATTR_VRC_CTA_INIT_COUNT
	.align		4
        /*0054*/ 	.byte	0x02, 0x4a
	.zero		1
	.zero		1


	//----- nvinfo : EIATTR_EXIT_INSTR_OFFSETS
	.align		4
        /*0058*/ 	.byte	0x04, 0x1c
        /*005a*/ 	.short	(.L_37 - .L_36)


	//   ....[0]....
.L_36:
        /*005c*/ 	.word	0x000000c0


	//   ....[1]....
        /*0060*/ 	.word	0x000001b0


	//----- nvinfo : EIATTR_CBANK_PARAM_SIZE
	.align		4
.L_37:
        /*0064*/ 	.byte	0x03, 0x19
        /*0066*/ 	.short	0x0018


	//----- nvinfo : EIATTR_PARAM_CBANK
	.align		4
        /*0068*/ 	.byte	0x04, 0x0a
        /*006a*/ 	.short	(.L_39 - .L_38)
	.align		4
.L_38:
        /*006c*/ 	.word	index@(.nv.constant0._Z19advectTextureKernelyPfii)
        /*0070*/ 	.short	0x0380
        /*0072*/ 	.short	0x0018


	//----- nvinfo : EIATTR_SW_WAR
	.align		4
.L_39:
        /*0074*/ 	.byte	0x04, 0x36
        /*0076*/ 	.short	(.L_41 - .L_40)
.L_40:
        /*0078*/ 	.word	0x00000008
.L_41:


//--------------------- .nv.callgraph             --------------------------
	.section	.nv.callgraph,"",@"SHT_CUDA_CALLGRAPH"
	.align	4
	.sectionentsize	8
	.align		4
        /*0000*/ 	.word	0x00000000
	.align		4
        /*0004*/ 	.word	0xffffffff
	.align		4
        /*0008*/ 	.word	0x00000000
	.align		4
        /*000c*/ 	.word	0xfffffffe
	.align		4
        /*0010*/ 	.word	0x00000000
	.align		4
        /*0014*/ 	.word	0xfffffffd
	.align		4
        /*0018*/ 	.word	0x00000000
	.align		4
        /*001c*/ 	.word	0xfffffffc


//--------------------- .text._Z19advectSurfaceKernelyii --------------------------
	.section	.text._Z19advectSurfaceKernelyii,"ax",@progbits
	.align	128
        .global         _Z19advectSurfaceKernelyii
        .type           _Z19advectSurfaceKernelyii,@function
        .size           _Z19advectSurfaceKernelyii,(.L_x_2 - _Z19advectSurfaceKernelyii)
        .other          _Z19advectSurfaceKernelyii,@"STO_CUDA_ENTRY STV_DEFAULT"
_Z19advectSurfaceKernelyii:
.text._Z19advectSurfaceKernelyii:
[----:B------:R-:W-:Y:S01]  /*0000*/  LDC R1, c[0x0][0x37c] ;  /* 0x0000df00ff017b82 */ /* 0x000fe20000000800 */
[----:B------:R-:W0:Y:S07]  /*0010*/  S2R R2, SR_TID.Y ;  /* 0x0000000000027919 */ /* 0x000e2e0000002200 */
[----:B------:R-:W1:Y:S01]  /*0020*/  LDC R0, c[0x0][0x360] ;  /* 0x0000d800ff007b82 */ /* 0x000e620000000800 */
[----:B------:R-:W2:Y:S01]  /*0030*/  LDCU.64 UR6, c[0x0][0x388] ;  /* 0x00007100ff0677ac */ /* 0x000ea20008000a00 */
[----:B------:R-:W1:Y:S06]  /*0040*/  S2R R5, SR_TID.X ;  /* 0x0000000000057919 */ /* 0x000e6c0000002100 */
[----:B------:R-:W0:Y:S08]  /*0050*/  S2UR UR5, SR_CTAID.Y ;  /* 0x00000000000579c3 */ /* 0x000e300000002600 */
[----:B------:R-:W0:Y:S08]  /*0060*/  LDC R3, c[0x0][0x364] ;  /* 0x0000d900ff037b82 */ /* 0x000e300000000800 */
[----:B------:R-:W1:Y:S01]  /*0070*/  S2UR UR4, SR_CTAID.X ;  /* 0x00000000000479c3 */ /* 0x000e620000002500 */
[----:B0-----:R-:W-:-:S05]  /*0080*/  IMAD R3, R3, UR5, R2 ;  /* 0x0000000503037c24 */ /* 0x001fca000f8e0202 */
[----:B--2---:R-:W-:Y:S01]  /*0090*/  ISETP.GE.AND P0, PT, R3, UR7, PT ;  /* 0x0000000703007c0c */ /* 0x004fe2000bf06270 */
[----:B-1----:R-:W-:-:S05]  /*00a0*/  IMAD R0, R0, UR4, R5 ;  /* 0x0000000400007c24 */ /* 0x002fca000f8e0205 */
[----:B------:R-:W-:-:S13]  /*00b0*/  ISETP.GE.OR P0, PT, R0, UR6, P0 ;  /* 0x0000000600007c0c */ /* 0x000fda0008706670 */
[----:B------:R-:W-:Y:S05]  /*00c0*/  @P0 EXIT ;  /* 0x000000000000094d */ /* 0x000fea0003800000 */
[----:B------:R-:W0:Y:S01]  /*00d0*/  LDCU UR4, c[0x0][0x380] ;  /* 0x00007000ff0477ac */ /* 0x000e220008000800 */
[----:B------:R-:W-:-:S04]  /*00e0*/  SHF.L.U32 R2, R0, 0x2, RZ ;  /* 0x0000000200027819 */ /* 0x000fc800000006ff */
[----:B0-----:R-:W5:Y:S02]  /*00f0*/  SULD.D.BA.2D.STRONG.SM.TRAP R0, [R2], UR4 ;  /* 0x70ff040002007f99 */ /* 0x001f6400081ea900 */
[----:B-----5:R-:W-:-:S04]  /*0100*/  FADD R0, R0, 0.0010000000474974513054 ;  /* 0x3a83126f00007421 */ /* 0x020fc80000000000 */
[----:B------:R0:W-:Y:S02]  /*0110*/  SUST.D.BA.2D.STRONG.SM.TRAP [R2], R0, UR4 ;  /* 0x70ff040002007f9d */ /* 0x0001e4000810a900 */
[----:B0-----:R-:W-:Y:S05]  /*0120*/  EXIT ;  /* 0x000000000000794d */ /* 0x001fea0003800000 */
.L_x_0:
[----:B------:R-:W-:-:S00]  /*0130*/  BRA `(.L_x_0) ;  /* 0xfffffffc00fc7947 */ /* 0x000fc0000383ffff */
[----:B------:R-:W-:-:S00]  /*0140*/  NOP ;  /* 0x0000000000007918 */ /* 0x000fc00000000000 */
        /* <DEDUP_REMOVED lines=11> */
.L_x_2:


//--------------------- .text._Z19advectTextureKernelyPfii --------------------------
	.section	.text._Z19advectTextureKernelyPfii,"ax",@progbits
	.align	128
        .global         _Z19advectTextureKernelyPfii
        .type           _Z19advectTextureKernelyPfii,@function
        .size           _Z19advectTextureKernelyPfii,(.L_x_3 - _Z19advectTextureKernelyPfii)
        .other          _Z19advectTextureKernelyPfii,@"STO_CUDA_ENTRY STV_DEFAULT"
_Z19advectTextureKernelyPfii:
.text._Z19advectTextureKernelyPfii:
        /* <DEDUP_REMOVED lines=14> */
[----:B------:R-:W-:Y:S01]  /*00e0*/  I2FP.F32.S32 R2, R0 ;  /* 0x0000000000027245 */ /* 0x000fe20000201400 */
[----:B------:R-:W-:Y:S01]  /*00f0*/  HFMA2 R4, -RZ, RZ, -3, 0 ;  /* 0xc2000000ff047431 */ /* 0x000fe200000001ff */
[----:B------:R-:W-:Y:S01]  /*0100*/  I2FP.F32.U32 R7, R5 ;  /* 0x0000000500077245 */ /* 0x000fe20000201000 */
[----:B------:R-:W-:Y:S02]  /*0110*/  UMOV UR5, URZ ;  /* 0x000000ff00057c82 */ /* 0x000fe40008000000 */
[----:B------:R-:W-:Y:S02]  /*0120*/  FADD R6, R2, 0.5 ;  /* 0x3f00000002067421 */ /* 0x000fe40000000000 */
[----:B------:R-:W-:-:S04]  /*0130*/  FADD R7, R7, 0.5 ;  /* 0x3f00000007077421 */ /* 0x000fc80000000000 */
[----:B0-----:R0:W5:Y:S01]  /*0140*/  TEX.LL RZ, R6, R6, R4, UR4, 2D, 0x1 ;  /* 0x28ff040406067f60 */ /* 0x00116200089e01ff */
[----:B------:R-:W1:Y:S01]  /*0150*/  LDC.64 R2, c[0x0][0x388] ;  /* 0x0000e200ff027b82 */ /* 0x000e620000000a00 */
[----:B------:R-:W-:Y:S01]  /*0160*/  IMAD R5, R5, UR6, R0 ;  /* 0x0000000605057c24 */ /* 0x000fe2000f8e0200 */
[----:B0-----:R-:W0:Y:S03]  /*0170*/  LDCU.64 UR4, c[0x0][0x358] ;  /* 0x00006b00ff0477ac */ /* 0x001e260008000a00 */
[----:B-1----:R-:W-:-:S04]  /*0180*/  IMAD.WIDE R2, R5, 0x4, R2 ;  /* 0x0000000405027825 */ /* 0x002fc800078e0202 */
[----:B-----5:R-:W-:-:S05]  /*0190*/  FADD R5, R6, 0.0010000000474974513054 ;  /* 0x3a83126f06057421 */ /* 0x020fca0000000000 */
[----:B0-----:R-:W-:Y:S01]  /*01a0*/  STG.E desc[UR4][R2.64], R5 ;  /* 0x0000000502007986 */ /* 0x001fe2000c101904 */
[----:B------:R-:W-:Y:S05]  /*01b0*/  EXIT ;  /* 0x000000000000794d */ /* 0x000fea0003800000 */
.L_x_1:
        /* <DEDUP_REMOVED lines=12> */
.L_x_3:


//--------------------- .nv.shared.reserved.0     --------------------------
	.section	.nv.shared.reserved.0,"aw",@nobits
	.weak		__nv_reservedSMEM_offset_0_alias
	.size		__nv_reservedSMEM_offset_0_alias, 0, 64
	.other		__nv_reservedSMEM_offset_0_alias,@"STO_CUDA_RESERVED_SHARED STV_DEFAULT"
__nv_reservedSMEM_offset_0_alias:
	.zero		0
	.zero		64


//--------------------- .nv.constant0._Z19advectSurfaceKernelyii --------------------------
	.section	.nv.constant0._Z19advectSurfaceKernelyii,"a",@progbits
	.sectionflags	@""
	.align	4
.nv.constant0._Z19advectSurfaceKernelyii:
	.zero		912


//--------------------- .nv.constant0._Z19advectTextureKernelyPfii --------------------------
	.section	.nv.constant0._Z19advectTextureKernelyPfii,"a",@progbits
	.sectionflags	@""
	.align	4
.nv.constant0._Z19advectTextureKernelyPfii:
	.zero		920


//--------------------- SYMBOLS --------------------------

	.type		.nv.reservedSmem.offset0,@object
	.size		.nv.reservedSmem.offset0,0x4
